//
// Generated by NVIDIA NVVM Compiler
//
// Compiler Build ID: CL-36424714
// Cuda compilation tools, release 13.0, V13.0.88
// Based on NVVM 20.0.0
//

.version 9.0
.target sm_100
.address_size 64

	// .globl	_Z4funcPiPcS0_ii

.visible .entry _Z4funcPiPcS0_ii(
	.param .u64 .ptr .align 1 _Z4funcPiPcS0_ii_param_0,
	.param .u64 .ptr .align 1 _Z4funcPiPcS0_ii_param_1,
	.param .u64 .ptr .align 1 _Z4funcPiPcS0_ii_param_2,
	.param .u32 _Z4funcPiPcS0_ii_param_3,
	.param .u32 _Z4funcPiPcS0_ii_param_4
)
{
	.reg .pred 	%p<13>;
	.reg .b16 	%rs<3>;
	.reg .b32 	%r<47>;
	.reg .b64 	%rd<22>;

	ld.param.u64 	%rd3, [_Z4funcPiPcS0_ii_param_0];
	ld.param.u64 	%rd4, [_Z4funcPiPcS0_ii_param_1];
	ld.param.u64 	%rd5, [_Z4funcPiPcS0_ii_param_2];
	ld.param.u32 	%r23, [_Z4funcPiPcS0_ii_param_3];
	ld.param.u32 	%r24, [_Z4funcPiPcS0_ii_param_4];
	cvta.to.global.u64 	%rd1, %rd5;
	mov.u32 	%r25, %ctaid.x;
	mov.u32 	%r26, %ntid.x;
	mov.u32 	%r27, %tid.x;
	mad.lo.s32 	%r1, %r25, %r26, %r27;
	mov.u32 	%r28, %ctaid.y;
	mov.u32 	%r29, %ntid.y;
	mov.u32 	%r30, %tid.y;
	mad.lo.s32 	%r31, %r28, %r29, %r30;
	setp.ge.s32 	%p1, %r1, %r23;
	setp.ge.s32 	%p2, %r31, %r24;
	or.pred  	%p3, %p1, %p2;
	@%p3 bra 	$L__BB0_14;
	cvta.to.global.u64 	%rd6, %rd4;
	cvta.to.global.u64 	%rd7, %rd3;
	mad.lo.s32 	%r32, %r24, %r1, %r31;
	cvt.s64.s32 	%rd8, %r32;
	add.s64 	%rd9, %rd6, %rd8;
	ld.global.u8 	%rs1, [%rd9];
	mul.wide.s32 	%rd10, %r32, 4;
	add.s64 	%rd11, %rd7, %rd10;
	ld.global.u32 	%r3, [%rd11];
	mul.lo.s32 	%r46, %r32, 5;
	setp.lt.s32 	%p4, %r3, 1;
	@%p4 bra 	$L__BB0_13;
	and.b32  	%r5, %r3, 7;
	setp.lt.u32 	%p5, %r3, 8;
	@%p5 bra 	$L__BB0_5;
	and.b32  	%r34, %r3, 2147483640;
	neg.s32 	%r38, %r34;
	add.s64 	%rd2, %rd1, 3;
$L__BB0_4:
	.pragma "nounroll";
	cvt.s64.s32 	%rd12, %r46;
	add.s64 	%rd13, %rd2, %rd12;
	st.global.u8 	[%rd13+-3], %rs1;
	st.global.u8 	[%rd13+-2], %rs1;
	st.global.u8 	[%rd13+-1], %rs1;
	st.global.u8 	[%rd13], %rs1;
	st.global.u8 	[%rd13+1], %rs1;
	st.global.u8 	[%rd13+2], %rs1;
	st.global.u8 	[%rd13+3], %rs1;
	add.s32 	%r46, %r46, 8;
	st.global.u8 	[%rd13+4], %rs1;
	add.s32 	%r38, %r38, 8;
	setp.ne.s32 	%p6, %r38, 0;
	@%p6 bra 	$L__BB0_4;
$L__BB0_5:
	setp.eq.s32 	%p7, %r5, 0;
	@%p7 bra 	$L__BB0_13;
	and.b32  	%r13, %r3, 3;
	setp.lt.u32 	%p8, %r5, 4;
	@%p8 bra 	$L__BB0_8;
	cvt.s64.s32 	%rd14, %r46;
	add.s64 	%rd15, %rd1, %rd14;
	st.global.u8 	[%rd15], %rs1;
	st.global.u8 	[%rd15+1], %rs1;
	st.global.u8 	[%rd15+2], %rs1;
	st.global.u8 	[%rd15+3], %rs1;
	add.s32 	%r46, %r46, 4;
$L__BB0_8:
	setp.eq.s32 	%p9, %r13, 0;
	@%p9 bra 	$L__BB0_13;
	setp.eq.s32 	%p10, %r13, 1;
	@%p10 bra 	$L__BB0_11;
	cvt.s64.s32 	%rd16, %r46;
	add.s64 	%rd17, %rd1, %rd16;
	st.global.u8 	[%rd17], %rs1;
	st.global.u8 	[%rd17+1], %rs1;
	add.s32 	%r46, %r46, 2;
$L__BB0_11:
	and.b32  	%r37, %r3, 1;
	setp.eq.b32 	%p11, %r37, 1;
	not.pred 	%p12, %p11;
	@%p12 bra 	$L__BB0_13;
	add.s32 	%r20, %r46, 1;
	cvt.s64.s32 	%rd18, %r46;
	add.s64 	%rd19, %rd1, %rd18;
	st.global.u8 	[%rd19], %rs1;
	mov.u32 	%r46, %r20;
$L__BB0_13:
	cvt.s64.s32 	%rd20, %r46;
	add.s64 	%rd21, %rd1, %rd20;
	mov.b16 	%rs2, 0;
	st.global.u8 	[%rd21], %rs2;
$L__BB0_14:
	ret;

}


// ===== COMPILED SASS (sm_100) =====

	.target	sm_100

	.elftype	@"ET_EXEC"


//--------------------- .note.nv.tkinfo           --------------------------
	.section	.note.nv.tkinfo,"",@"SHT_NOTE"
	.sectionflags	@"SHF_NOTE_NV_TKINFO"
	.tkinfo
        /*0018*/ 	.word	0x00000002
        /*0030*/ 	.string	""
        /*0030*/ 	.string	"ptxas"
        /*0030*/ 	.string	"Cuda compilation tools, release 13.0, V13.0.88"
        /*0030*/ 	.string	"Build cuda_13.0.r13.0/compiler.36424714_0"
        /*0030*/ 	.string	"-arch sm_100 -m 64 "



//--------------------- .note.nv.cuinfo           --------------------------
	.section	.note.nv.cuinfo,"",@"SHT_NOTE"
	.sectionflags	@"SHF_NOTE_NV_CUINFO"
        /*0018*/ 	.short	0x0002
        /*001a*/ 	.short	0x0064
        /*001c*/ 	.short	0x0082
	.zero		2


//--------------------- .nv.info                  --------------------------
	.section	.nv.info,"",@"SHT_CUDA_INFO"
	.align	4


	//----- nvinfo : EIATTR_REGCOUNT
	.align		4
        /*0000*/ 	.byte	0x04, 0x2f
        /*0002*/ 	.short	(.L_1 - .L_0)
	.align		4
.L_0:
        /*0004*/ 	.word	index@(_Z4funcPiPcS0_ii)
        /*0008*/ 	.word	0x0000000e


	//----- nvinfo : EIATTR_FRAME_SIZE
	.align		4
.L_1:
        /*000c*/ 	.byte	0x04, 0x11
        /*000e*/ 	.short	(.L_3 - .L_2)
	.align		4
.L_2:
        /*0010*/ 	.word	index@(_Z4funcPiPcS0_ii)
        /*0014*/ 	.word	0x00000000


	//----- nvinfo : EIATTR_MIN_STACK_SIZE
	.align		4
.L_3:
        /*0018*/ 	.byte	0x04, 0x12
        /*001a*/ 	.short	(.L_5 - .L_4)
	.align		4
.L_4:
        /*001c*/ 	.word	index@(_Z4funcPiPcS0_ii)
        /*0020*/ 	.word	0x00000000
.L_5:


//--------------------- .nv.compat                --------------------------
	.section	.nv.compat,"",@"SHT_CUDA_COMPAT_INFO"
	.align	4
        /*0000*/ 	.byte	0x02, 0x09, 0x00, 0x00, 0x02, 0x02, 0x01, 0x00, 0x02, 0x05, 0x05, 0x00, 0x03, 0x07, 0x01, 0x01
        /*0010*/ 	.byte	0x02, 0x03, 0x00, 0x00, 0x02, 0x06, 0x01, 0x00, 0x04, 0x0b, 0x08, 0x00, 0x09, 0x00, 0x00, 0x00
        /*0020*/ 	.byte	0x00, 0x00, 0x00, 0x00


//--------------------- .nv.info._Z4funcPiPcS0_ii --------------------------
	.section	.nv.info._Z4funcPiPcS0_ii,"",@"SHT_CUDA_INFO"
	.sectionflags	@""
	.align	4


	//----- nvinfo : EIATTR_CUDA_API_VERSION
	.align		4
        /*0000*/ 	.byte	0x04, 0x37
        /*0002*/ 	.short	(.L_7 - .L_6)
.L_6:
        /*0004*/ 	.word	0x00000082


	//----- nvinfo : EIATTR_KPARAM_INFO
	.align		4
.L_7:
        /*0008*/ 	.byte	0x04, 0x17
        /*000a*/ 	.short	(.L_9 - .L_8)
.L_8:
        /*000c*/ 	.word	0x00000000
        /*0010*/ 	.short	0x0004
        /*0012*/ 	.short	0x001c
        /*0014*/ 	.byte	0x00, 0xf0, 0x11, 0x00


	//----- nvinfo : EIATTR_KPARAM_INFO
	.align		4
.L_9:
        /*0018*/ 	.byte	0x04, 0x17
        /*001a*/ 	.short	(.L_11 - .L_10)
.L_10:
        /*001c*/ 	.word	0x00000000
        /*0020*/ 	.short	0x0003
        /*0022*/ 	.short	0x0018
        /*0024*/ 	.byte	0x00, 0xf0, 0x11, 0x00


	//----- nvinfo : EIATTR_KPARAM_INFO
	.align		4
.L_11:
        /*0028*/ 	.byte	0x04, 0x17
        /*002a*/ 	.short	(.L_13 - .L_12)
.L_12:
        /*002c*/ 	.word	0x00000000
        /*0030*/ 	.short	0x0002
        /*0032*/ 	.short	0x0010
        /*0034*/ 	.byte	0x00, 0xf5, 0x21, 0x00


	//----- nvinfo : EIATTR_KPARAM_INFO
	.align		4
.L_13:
        /*0038*/ 	.byte	0x04, 0x17
        /*003a*/ 	.short	(.L_15 - .L_14)
.L_14:
        /*003c*/ 	.word	0x00000000
        /*0040*/ 	.short	0x0001
        /*0042*/ 	.short	0x0008
        /*0044*/ 	.byte	0x00, 0xf5, 0x21, 0x00


	//----- nvinfo : EIATTR_KPARAM_INFO
	.align		4
.L_15:
        /*0048*/ 	.byte	0x04, 0x17
        /*004a*/ 	.short	(.L_17 - .L_16)
.L_16:
        /*004c*/ 	.word	0x00000000
        /*0050*/ 	.short	0x0000
        /*0052*/ 	.short	0x0000
        /*0054*/ 	.byte	0x00, 0xf5, 0x21, 0x00


	//----- nvinfo : EIATTR_SPARSE_MMA_MASK
	.align		4
.L_17:
        /*0058*/ 	.byte	0x03, 0x50
        /*005a*/ 	.short	0x0000


	//----- nvinfo : EIATTR_MAXREG_COUNT
	.align		4
        /*005c*/ 	.byte	0x03, 0x1b
        /*005e*/ 	.short	0x00ff


	//----- nvinfo : EIATTR_MERCURY_ISA_VERSION
	.align		4
        /*0060*/ 	.byte	0x03, 0x5f
        /*0062*/ 	.short	0x0101


	//----- nvinfo : EIATTR_VRC_CTA_INIT_COUNT
	.align		4
        /*0064*/ 	.byte	0x02, 0x4a
	.zero		1
	.zero		1


	//----- nvinfo : EIATTR_EXIT_INSTR_OFFSETS
	.align		4
        /*0068*/ 	.byte	0x04, 0x1c
        /*006a*/ 	.short	(.L_19 - .L_18)


	//   ....[0]....
.L_18:
        /*006c*/ 	.word	0x000000c0


	//   ....[1]....
        /*0070*/ 	.word	0x00000560


	//----- nvinfo : EIATTR_CRS_STACK_SIZE
	.align		4
.L_19:
        /*0074*/ 	.byte	0x04, 0x1e
        /*0076*/ 	.short	(.L_21 - .L_20)
.L_20:
        /*0078*/ 	.word	0x00000000


	//----- nvinfo : EIATTR_CBANK_PARAM_SIZE
	.align		4
.L_21:
        /*007c*/ 	.byte	0x03, 0x19
        /*007e*/ 	.short	0x0020


	//----- nvinfo : EIATTR_PARAM_CBANK
	.align		4
        /*0080*/ 	.byte	0x04, 0x0a
        /*0082*/ 	.short	(.L_23 - .L_22)
	.align		4
.L_22:
        /*0084*/ 	.word	index@(.nv.constant0._Z4funcPiPcS0_ii)
        /*0088*/ 	.short	0x0380
        /*008a*/ 	.short	0x0020


	//----- nvinfo : EIATTR_SW_WAR
	.align		4
.L_23:
        /*008c*/ 	.byte	0x04, 0x36
        /*008e*/ 	.short	(.L_25 - .L_24)
.L_24:
        /*0090*/ 	.word	0x00000008
.L_25:


//--------------------- .nv.callgraph             --------------------------
	.section	.nv.callgraph,"",@"SHT_CUDA_CALLGRAPH"
	.align	4
	.sectionentsize	8
	.align		4
        /*0000*/ 	.word	0x00000000
	.align		4
        /*0004*/ 	.word	0xffffffff
	.align		4
        /*0008*/ 	.word	0x00000000
	.align		4
        /*000c*/ 	.word	0xfffffffe
	.align		4
        /*0010*/ 	.word	0x00000000
	.align		4
        /*0014*/ 	.word	0xfffffffd
	.align		4
        /*0018*/ 	.word	0x00000000
	.align		4
        /*001c*/ 	.word	0xfffffffc


//--------------------- .text._Z4funcPiPcS0_ii    --------------------------
	.section	.text._Z4funcPiPcS0_ii,"ax",@progbits
	.align	128
        .global         _Z4funcPiPcS0_ii
        .type           _Z4funcPiPcS0_ii,@function
        .size           _Z4funcPiPcS0_ii,(.L_x_8 - _Z4funcPiPcS0_ii)
        .other          _Z4funcPiPcS0_ii,@"STO_CUDA_ENTRY STV_DEFAULT"
_Z4funcPiPcS0_ii:
.text._Z4funcPiPcS0_ii:
[----:B------:R-:W-:Y:S01]  /*0000*/  LDC R1, c[0x0][0x37c] ;  /* 0x0000df00ff017b82 */ /* 0x000fe20000000800 */
[----:B------:R-:W0:Y:S07]  /*0010*/  S2R R2, SR_TID.Y ;  /* 0x0000000000027919 */ /* 0x000e2e0000002200 */
[----:B------:R-:W1:Y:S01]  /*0020*/  LDC R0, c[0x0][0x360] ;  /* 0x0000d800ff007b82 */ /* 0x000e620000000800 */
[----:B------:R-:W2:Y:S01]  /*0030*/  LDCU.64 UR6, c[0x0][0x398] ;  /* 0x00007300ff0677ac */ /* 0x000ea20008000a00 */
[----:B------:R-:W1:Y:S06]  /*0040*/  S2R R3, SR_TID.X ;  /* 0x0000000000037919 */ /* 0x000e6c0000002100 */
[----:B------:R-:W0:Y:S08]  /*0050*/  S2UR UR5, SR_CTAID.Y ;  /* 0x00000000000579c3 */ /* 0x000e300000002600 */
[----:B------:R-:W0:Y:S08]  /*0060*/  LDC R5, c[0x0][0x364] ;  /* 0x0000d900ff057b82 */ /* 0x000e300000000800 */
[----:B------:R-:W1:Y:S01]  /*0070*/  S2UR UR4, SR_CTAID.X ;  /* 0x00000000000479c3 */ /* 0x000e620000002500 */
[----:B0-----:R-:W-:-:S05]  /*0080*/  IMAD R5, R5, UR5, R2 ;  /* 0x0000000505057c24 */ /* 0x001fca000f8e0202 */
[----:B--2---:R-:W-:Y:S01]  /*0090*/  ISETP.GE.AND P0, PT, R5, UR7, PT ;  /* 0x0000000705007c0c */ /* 0x004fe2000bf06270 */
[----:B-1----:R-:W-:-:S05]  /*00a0*/  IMAD R0, R0, UR4, R3 ;  /* 0x0000000400007c24 */ /* 0x002fca000f8e0203 */
[----:B------:R-:W-:-:S13]  /*00b0*/  ISETP.GE.OR P0, PT, R0, UR6, P0 ;  /* 0x0000000600007c0c */ /* 0x000fda0008706670 */
[----:B------:R-:W-:Y:S05]  /*00c0*/  @P0 EXIT ;  /* 0x000000000000094d */ /* 0x000fea0003800000 */
[----:B------:R-:W0:Y:S01]  /*00d0*/  LDC.64 R2, c[0x0][0x380] ;  /* 0x0000e000ff027b82 */ /* 0x000e220000000a00 */
[----:B------:R-:W1:Y:S01]  /*00e0*/  LDCU.64 UR4, c[0x0][0x358] ;  /* 0x00006b00ff0477ac */ /* 0x000e620008000a00 */
[----:B------:R-:W-:Y:S01]  /*00f0*/  IMAD R7, R0, UR7, R5 ;  /* 0x0000000700077c24 */ /* 0x000fe2000f8e0205 */
[----:B------:R-:W2:Y:S03]  /*0100*/  LDCU.64 UR6, c[0x0][0x388] ;  /* 0x00007100ff0677ac */ /* 0x000ea60008000a00 */
[----:B0-----:R-:W-:-:S05]  /*0110*/  IMAD.WIDE R2, R7, 0x4, R2 ;  /* 0x0000000407027825 */ /* 0x001fca00078e0202 */
[----:B-1----:R-:W3:Y:S01]  /*0120*/  LDG.E R0, desc[UR4][R2.64] ;  /* 0x0000000402007981 */ /* 0x002ee2000c1e1900 */
[C---:B--2---:R-:W-:Y:S01]  /*0130*/  IADD3 R4, P1, PT, R7.reuse, UR6, RZ ;  /* 0x0000000607047c10 */ /* 0x044fe2000ff3e0ff */
[----:B------:R-:W-:Y:S01]  /*0140*/  BSSY.RECONVERGENT B0, `(.L_x_0) ;  /* 0x000003d000007945 */ /* 0x000fe20003800200 */
[C---:B------:R-:W-:Y:S02]  /*0150*/  IMAD R9, R7.reuse, 0x5, RZ ;  /* 0x0000000507097824 */ /* 0x040fe400078e02ff */
[----:B------:R-:W-:Y:S02]  /*0160*/  LEA.HI.X.SX32 R5, R7, UR7, 0x1, P1 ;  /* 0x0000000707057c11 */ /* 0x000fe400088f0eff */
[----:B---3--:R-:W-:-:S13]  /*0170*/  ISETP.GE.AND P0, PT, R0, 0x1, PT ;  /* 0x000000010000780c */ /* 0x008fda0003f06270 */
[----:B------:R-:W-:Y:S05]  /*0180*/  @!P0 BRA `(.L_x_1) ;  /* 0x0000000000e08947 */ /* 0x000fea0003800000 */
[----:B------:R0:W5:Y:S01]  /*0190*/  LDG.E.U8 R7, desc[UR4][R4.64] ;  /* 0x0000000404077981 */ /* 0x000162000c1e1100 */
[C---:B------:R-:W-:Y:S01]  /*01a0*/  ISETP.GE.U32.AND P1, PT, R0.reuse, 0x8, PT ;  /* 0x000000080000780c */ /* 0x040fe20003f26070 */
[----:B------:R-:W-:Y:S01]  /*01b0*/  BSSY.RECONVERGENT B1, `(.L_x_2) ;  /* 0x0000016000017945 */ /* 0x000fe20003800200 */
[----:B------:R-:W-:-:S04]  /*01c0*/  LOP3.LUT R6, R0, 0x7, RZ, 0xc0, !PT ;  /* 0x0000000700067812 */ /* 0x000fc800078ec0ff */
[----:B------:R-:W-:-:S07]  /*01d0*/  ISETP.NE.AND P0, PT, R6, RZ, PT ;  /* 0x000000ff0600720c */ /* 0x000fce0003f05270 */
[----:B0-----:R-:W-:Y:S06]  /*01e0*/  @!P1 BRA `(.L_x_3) ;  /* 0x0000000000489947 */ /* 0x001fec0003800000 */
[----:B------:R-:W0:Y:S01]  /*01f0*/  LDC.64 R10, c[0x0][0x390] ;  /* 0x0000e400ff0a7b82 */ /* 0x000e220000000a00 */
[----:B------:R-:W-:-:S05]  /*0200*/  LOP3.LUT R2, R0, 0x7ffffff8, RZ, 0xc0, !PT ;  /* 0x7ffffff800027812 */ /* 0x000fca00078ec0ff */
[----:B------:R-:W-:-:S07]  /*0210*/  IMAD.MOV R4, RZ, RZ, -R2 ;  /* 0x000000ffff047224 */ /* 0x000fce00078e0a02 */
.L_x_4:
[----:B------:R-:W-:Y:S01]  /*0220*/  SHF.R.S32.HI R8, RZ, 0x1f, R9 ;  /* 0x0000001fff087819 */ /* 0x000fe20000011409 */
[----:B------:R-:W-:Y:S01]  /*0230*/  VIADD R4, R4, 0x8 ;  /* 0x0000000804047836 */ /* 0x000fe20000000000 */
[C---:B01----:R-:W-:Y:S01]  /*0240*/  IADD3 R2, P1, P2, R9.reuse, 0x3, R10 ;  /* 0x0000000309027810 */ /* 0x043fe20007a3e00a */
[----:B------:R-:W-:-:S03]  /*0250*/  VIADD R9, R9, 0x8 ;  /* 0x0000000809097836 */ /* 0x000fc60000000000 */
[----:B------:R-:W-:Y:S02]  /*0260*/  IADD3.X R3, PT, PT, R8, R11, RZ, P1, P2 ;  /* 0x0000000b08037210 */ /* 0x000fe40000fe44ff */
[----:B------:R-:W-:-:S03]  /*0270*/  ISETP.NE.AND P1, PT, R4, RZ, PT ;  /* 0x000000ff0400720c */ /* 0x000fc60003f25270 */
[----:B-----5:R1:W-:Y:S04]  /*0280*/  STG.E.U8 desc[UR4][R2.64+-0x3], R7 ;  /* 0xfffffd0702007986 */ /* 0x0203e8000c101104 */
[----:B------:R1:W-:Y:S04]  /*0290*/  STG.E.U8 desc[UR4][R2.64+-0x2], R7 ;  /* 0xfffffe0702007986 */ /* 0x0003e8000c101104 */
[----:B------:R1:W-:Y:S04]  /*02a0*/  STG.E.U8 desc[UR4][R2.64+-0x1], R7 ;  /* 0xffffff0702007986 */ /* 0x0003e8000c101104 */
[----:B------:R1:W-:Y:S04]  /*02b0*/  STG.E.U8 desc[UR4][R2.64], R7 ;  /* 0x0000000702007986 */ /* 0x0003e8000c101104 */
[----:B------:R1:W-:Y:S04]  /*02c0*/  STG.E.U8 desc[UR4][R2.64+0x1], R7 ;  /* 0x0000010702007986 */ /* 0x0003e8000c101104 */
[----:B------:R1:W-:Y:S04]  /*02d0*/  STG.E.U8 desc[UR4][R2.64+0x2], R7 ;  /* 0x0000020702007986 */ /* 0x0003e8000c101104 */
[----:B------:R1:W-:Y:S04]  /*02e0*/  STG.E.U8 desc[UR4][R2.64+0x3], R7 ;  /* 0x0000030702007986 */ /* 0x0003e8000c101104 */
[----:B------:R1:W-:Y:S01]  /*02f0*/  STG.E.U8 desc[UR4][R2.64+0x4], R7 ;  /* 0x0000040702007986 */ /* 0x0003e2000c101104 */
[----:B------:R-:W-:Y:S05]  /*0300*/  @P1 BRA `(.L_x_4) ;  /* 0xfffffffc00c41947 */ /* 0x000fea000383ffff */
.L_x_3:
[----:B------:R-:W-:Y:S05]  /*0310*/  BSYNC.RECONVERGENT B1 ;  /* 0x0000000000017941 */ /* 0x000fea0003800200 */
.L_x_2:
[----:B------:R-:W-:Y:S05]  /*0320*/  @!P0 BRA `(.L_x_1) ;  /* 0x0000000000788947 */ /* 0x000fea0003800000 */
[----:B------:R-:W-:Y:S01]  /*0330*/  ISETP.GE.U32.AND P0, PT, R6, 0x4, PT ;  /* 0x000000040600780c */ /* 0x000fe20003f06070 */
[----:B------:R-:W-:Y:S01]  /*0340*/  BSSY.RECONVERGENT B1, `(.L_x_5) ;  /* 0x000000c000017945 */ /* 0x000fe20003800200 */
[----:B------:R-:W-:-:S04]  /*0350*/  LOP3.LUT R4, R0, 0x3, RZ, 0xc0, !PT ;  /* 0x0000000300047812 */ /* 0x000fc800078ec0ff */
[----:B------:R-:W-:-:S07]  /*0360*/  ISETP.NE.AND P1, PT, R4, RZ, PT ;  /* 0x000000ff0400720c */ /* 0x000fce0003f25270 */
[----:B------:R-:W-:Y:S06]  /*0370*/  @!P0 BRA `(.L_x_6) ;  /* 0x0000000000208947 */ /* 0x000fec0003800000 */
[----:B------:R-:W1:Y:S02]  /*0380*/  LDCU.64 UR6, c[0x0][0x390] ;  /* 0x00007200ff0677ac */ /* 0x000e640008000a00 */
[----:B-1----:R-:W-:-:S04]  /*0390*/  IADD3 R2, P0, PT, R9, UR6, RZ ;  /* 0x0000000609027c10 */ /* 0x002fc8000ff1e0ff */
[C---:B------:R-:W-:Y:S01]  /*03a0*/  LEA.HI.X.SX32 R3, R9.reuse, UR7, 0x1, P0 ;  /* 0x0000000709037c11 */ /* 0x040fe200080f0eff */
[----:B------:R-:W-:-:S04]  /*03b0*/  VIADD R9, R9, 0x4 ;  /* 0x0000000409097836 */ /* 0x000fc80000000000 */
[----:B-----5:R0:W-:Y:S04]  /*03c0*/  STG.E.U8 desc[UR4][R2.64], R7 ;  /* 0x0000000702007986 */ /* 0x0201e8000c101104 */
[----:B------:R0:W-:Y:S04]  /*03d0*/  STG.E.U8 desc[UR4][R2.64+0x1], R7 ;  /* 0x0000010702007986 */ /* 0x0001e8000c101104 */
[----:B------:R0:W-:Y:S04]  /*03e0*/  STG.E.U8 desc[UR4][R2.64+0x2], R7 ;  /* 0x0000020702007986 */ /* 0x0001e8000c101104 */
[----:B------:R0:W-:Y:S02]  /*03f0*/  STG.E.U8 desc[UR4][R2.64+0x3], R7 ;  /* 0x0000030702007986 */ /* 0x0001e4000c101104 */
.L_x_6:
[----:B------:R-:W-:Y:S05]  /*0400*/  BSYNC.RECONVERGENT B1 ;  /* 0x0000000000017941 */ /* 0x000fea0003800200 */
.L_x_5:
[----:B------:R-:W-:Y:S05]  /*0410*/  @!P1 BRA `(.L_x_1) ;  /* 0x00000000003c9947 */ /* 0x000fea0003800000 */
[----:B------:R-:W-:Y:S02]  /*0420*/  ISETP.NE.AND P1, PT, R4, 0x1, PT ;  /* 0x000000010400780c */ /* 0x000fe40003f25270 */
[----:B------:R-:W-:-:S04]  /*0430*/  LOP3.LUT R0, R0, 0x1, RZ, 0xc0, !PT ;  /* 0x0000000100007812 */ /* 0x000fc800078ec0ff */
[----:B------:R-:W-:-:S07]  /*0440*/  ISETP.NE.U32.AND P0, PT, R0, 0x1, PT ;  /* 0x000000010000780c */ /* 0x000fce0003f05070 */
[----:B01----:R-:W0:Y:S08]  /*0450*/  @P1 LDC.64 R2, c[0x0][0x390] ;  /* 0x0000e400ff021b82 */ /* 0x003e300000000a00 */
[----:B------:R-:W1:Y:S01]  /*0460*/  @!P0 LDC.64 R4, c[0x0][0x390] ;  /* 0x0000e400ff048b82 */ /* 0x000e620000000a00 */
[----:B0-----:R-:W-:-:S04]  /*0470*/  @P1 IADD3 R2, P2, PT, R9, R2, RZ ;  /* 0x0000000209021210 */ /* 0x001fc80007f5e0ff */
[C---:B------:R-:W-:Y:S01]  /*0480*/  @P1 LEA.HI.X.SX32 R3, R9.reuse, R3, 0x1, P2 ;  /* 0x0000000309031211 */ /* 0x040fe200010f0eff */
[----:B------:R-:W-:-:S04]  /*0490*/  @P1 VIADD R9, R9, 0x2 ;  /* 0x0000000209091836 */ /* 0x000fc80000000000 */
[----:B-----5:R2:W-:Y:S01]  /*04a0*/  @P1 STG.E.U8 desc[UR4][R2.64], R7 ;  /* 0x0000000702001986 */ /* 0x0205e2000c101104 */
[C---:B-1----:R-:W-:Y:S01]  /*04b0*/  @!P0 IADD3 R4, P2, PT, R9.reuse, R4, RZ ;  /* 0x0000000409048210 */ /* 0x042fe20007f5e0ff */
[C---:B------:R-:W-:Y:S02]  /*04c0*/  @!P0 VIADD R0, R9.reuse, 0x1 ;  /* 0x0000000109008836 */ /* 0x040fe40000000000 */
[----:B------:R2:W-:Y:S01]  /*04d0*/  @P1 STG.E.U8 desc[UR4][R2.64+0x1], R7 ;  /* 0x0000010702001986 */ /* 0x0005e2000c101104 */
[----:B------:R-:W-:Y:S01]  /*04e0*/  @!P0 LEA.HI.X.SX32 R5, R9, R5, 0x1, P2 ;  /* 0x0000000509058211 */ /* 0x000fe200010f0eff */
[----:B------:R-:W-:-:S04]  /*04f0*/  @!P0 IMAD.MOV.U32 R9, RZ, RZ, R0 ;  /* 0x000000ffff098224 */ /* 0x000fc800078e0000 */
[----:B------:R2:W-:Y:S04]  /*0500*/  @!P0 STG.E.U8 desc[UR4][R4.64], R7 ;  /* 0x0000000704008986 */ /* 0x0005e8000c101104 */
.L_x_1:
[----:B------:R-:W-:Y:S05]  /*0510*/  BSYNC.RECONVERGENT B0 ;  /* 0x0000000000007941 */ /* 0x000fea0003800200 */
.L_x_0:
[----:B------:R-:W0:Y:S02]  /*0520*/  LDCU.64 UR6, c[0x0][0x390] ;  /* 0x00007200ff0677ac */ /* 0x000e240008000a00 */
[----:B012---:R-:W-:-:S04]  /*0530*/  IADD3 R2, P0, PT, R9, UR6, RZ ;  /* 0x0000000609027c10 */ /* 0x007fc8000ff1e0ff */
[----:B------:R-:W-:-:S05]  /*0540*/  LEA.HI.X.SX32 R3, R9, UR7, 0x1, P0 ;  /* 0x0000000709037c11 */ /* 0x000fca00080f0eff */
[----:B------:R-:W-:Y:S01]  /*0550*/  STG.E.U8 desc[UR4][R2.64], RZ ;  /* 0x000000ff02007986 */ /* 0x000fe2000c101104 */
[----:B------:R-:W-:Y:S05]  /*0560*/  EXIT ;  /* 0x000000000000794d */ /* 0x000fea0003800000 */
.L_x_7:
[----:B------:R-:W-:-:S00]  /*0570*/  BRA `(.L_x_7) ;  /* 0xfffffffc00fc7947 */ /* 0x000fc0000383ffff */
[----:B------:R-:W-:-:S00]  /*0580*/  NOP ;  /* 0x0000000000007918 */ /* 0x000fc00000000000 */
[----:B------:R-:W-:-:S00]  /*0590*/  NOP ;  /* 0x0000000000007918 */ /* 0x000fc00000000000 */
[----:B------:R-:W-:-:S00]  /*05a0*/  NOP ;  /* 0x0000000000007918 */ /* 0x000fc00000000000 */
[----:B------:R-:W-:-:S00]  /*05b0*/  NOP ;  /* 0x0000000000007918 */ /* 0x000fc00000000000 */
[----:B------:R-:W-:-:S00]  /*05c0*/  NOP ;  /* 0x0000000000007918 */ /* 0x000fc00000000000 */
[----:B------:R-:W-:-:S00]  /*05d0*/  NOP ;  /* 0x0000000000007918 */ /* 0x000fc00000000000 */
[----:B------:R-:W-:-:S00]  /*05e0*/  NOP ;  /* 0x0000000000007918 */ /* 0x000fc00000000000 */
[----:B------:R-:W-:-:S00]  /*05f0*/  NOP ;  /* 0x0000000000007918 */ /* 0x000fc00000000000 */
.L_x_8:


//--------------------- .nv.shared.reserved.0     --------------------------
	.section	.nv.shared.reserved.0,"aw",@nobits
	.weak		__nv_reservedSMEM_offset_0_alias
	.size		__nv_reservedSMEM_offset_0_alias, 0, 64
	.other		__nv_reservedSMEM_offset_0_alias,@"STO_CUDA_RESERVED_SHARED STV_DEFAULT"
__nv_reservedSMEM_offset_0_alias:
	.zero		0
	.zero		64


//--------------------- .nv.constant0._Z4funcPiPcS0_ii --------------------------
	.section	.nv.constant0._Z4funcPiPcS0_ii,"a",@progbits
	.sectionflags	@""
	.align	4
.nv.constant0._Z4funcPiPcS0_ii:
	.zero		928


//--------------------- SYMBOLS --------------------------

	.type		.nv.reservedSmem.offset0,@object
	.size		.nv.reservedSmem.offset0,0x4
